//
// Generated by NVIDIA NVVM Compiler
//
// Compiler Build ID: CL-36424714
// Cuda compilation tools, release 13.0, V13.0.88
// Based on NVVM 20.0.0
//

.version 9.0
.target sm_100
.address_size 64

	// .globl	thekernel
.global .align 4 .b8 __cudart_i2opi_f[24] = {65, 144, 67, 60, 153, 149, 98, 219, 192, 221, 52, 245, 209, 87, 39, 252, 41, 21, 68, 78, 110, 131, 249, 162};

.visible .entry thekernel(
	.param .u64 .ptr .align 1 thekernel_param_0,
	.param .u32 thekernel_param_1,
	.param .u32 thekernel_param_2
)
{
	.local .align 4 .b8 	__local_depot0[28];
	.reg .b64 	%SP;
	.reg .b64 	%SPL;
	.reg .pred 	%p<9>;
	.reg .b16 	%rs<3>;
	.reg .b32 	%r<57>;
	.reg .b32 	%f<40>;
	.reg .b64 	%rd<25>;
	.reg .b64 	%fd<3>;

	mov.u64 	%SPL, __local_depot0;
	ld.param.u64 	%rd9, [thekernel_param_0];
	ld.param.u32 	%r16, [thekernel_param_2];
	add.u64 	%rd1, %SPL, 0;
	mov.u32 	%r17, %tid.x;
	mov.u32 	%r18, %ctaid.x;
	mov.u32 	%r19, %ntid.x;
	mad.lo.s32 	%r20, %r18, %r19, %r17;
	mov.u32 	%r21, %tid.y;
	mov.u32 	%r22, %ctaid.y;
	mov.u32 	%r23, %ntid.y;
	mad.lo.s32 	%r24, %r22, %r23, %r21;
	mov.u32 	%r25, %nctaid.x;
	mul.lo.s32 	%r26, %r25, %r19;
	mad.lo.s32 	%r1, %r26, %r24, %r20;
	add.s32 	%r27, %r20, -512;
	cvt.rn.f32.s32 	%f8, %r27;
	add.s32 	%r28, %r24, -512;
	cvt.rn.f32.s32 	%f9, %r28;
	mul.f32 	%f10, %f9, %f9;
	fma.rn.f32 	%f11, %f8, %f8, %f10;
	sqrt.rn.f32 	%f12, %f11;
	div.rn.f32 	%f1, %f12, 0f41200000;
	cvt.rn.f32.s32 	%f13, %r16;
	div.rn.f32 	%f14, %f13, 0fC0E00000;
	add.f32 	%f2, %f1, %f14;
	mul.f32 	%f15, %f2, 0f3F22F983;
	cvt.rni.s32.f32 	%r56, %f15;
	cvt.rn.f32.s32 	%f16, %r56;
	fma.rn.f32 	%f17, %f16, 0fBFC90FDA, %f2;
	fma.rn.f32 	%f18, %f16, 0fB3A22168, %f17;
	fma.rn.f32 	%f39, %f16, 0fA7C234C5, %f18;
	abs.f32 	%f4, %f2;
	setp.ltu.f32 	%p1, %f4, 0f47CE4780;
	@%p1 bra 	$L__BB0_8;
	setp.neu.f32 	%p2, %f4, 0f7F800000;
	@%p2 bra 	$L__BB0_3;
	mov.f32 	%f21, 0f00000000;
	mul.rn.f32 	%f39, %f2, %f21;
	mov.b32 	%r56, 0;
	bra.uni 	$L__BB0_8;
$L__BB0_3:
	mov.b32 	%r3, %f2;
	shl.b32 	%r30, %r3, 8;
	or.b32  	%r4, %r30, -2147483648;
	mov.b64 	%rd24, 0;
	mov.b32 	%r53, 0;
	mov.u64 	%rd22, __cudart_i2opi_f;
	mov.u64 	%rd23, %rd1;
$L__BB0_4:
	.pragma "nounroll";
	ld.global.nc.u32 	%r31, [%rd22];
	mad.wide.u32 	%rd13, %r31, %r4, %rd24;
	shr.u64 	%rd24, %rd13, 32;
	st.local.u32 	[%rd23], %rd13;
	add.s32 	%r53, %r53, 1;
	add.s64 	%rd23, %rd23, 4;
	add.s64 	%rd22, %rd22, 4;
	setp.ne.s32 	%p3, %r53, 6;
	@%p3 bra 	$L__BB0_4;
	shr.u32 	%r32, %r3, 23;
	st.local.u32 	[%rd1+24], %rd24;
	and.b32  	%r7, %r32, 31;
	and.b32  	%r33, %r32, 224;
	add.s32 	%r34, %r33, -128;
	shr.u32 	%r35, %r34, 5;
	mul.wide.u32 	%rd14, %r35, 4;
	sub.s64 	%rd8, %rd1, %rd14;
	ld.local.u32 	%r54, [%rd8+24];
	ld.local.u32 	%r55, [%rd8+20];
	setp.eq.s32 	%p4, %r7, 0;
	@%p4 bra 	$L__BB0_7;
	shf.l.wrap.b32 	%r54, %r55, %r54, %r7;
	ld.local.u32 	%r36, [%rd8+16];
	shf.l.wrap.b32 	%r55, %r36, %r55, %r7;
$L__BB0_7:
	shr.u32 	%r37, %r54, 30;
	shf.l.wrap.b32 	%r38, %r55, %r54, 2;
	shl.b32 	%r39, %r55, 2;
	shr.u32 	%r40, %r38, 31;
	add.s32 	%r41, %r40, %r37;
	neg.s32 	%r42, %r41;
	setp.lt.s32 	%p5, %r3, 0;
	selp.b32 	%r56, %r42, %r41, %p5;
	xor.b32  	%r43, %r38, %r3;
	shr.s32 	%r44, %r38, 31;
	xor.b32  	%r45, %r44, %r38;
	xor.b32  	%r46, %r44, %r39;
	cvt.u64.u32 	%rd15, %r45;
	shl.b64 	%rd16, %rd15, 32;
	cvt.u64.u32 	%rd17, %r46;
	or.b64  	%rd18, %rd16, %rd17;
	cvt.rn.f64.s64 	%fd1, %rd18;
	mul.f64 	%fd2, %fd1, 0d3BF921FB54442D19;
	cvt.rn.f32.f64 	%f19, %fd2;
	neg.f32 	%f20, %f19;
	setp.lt.s32 	%p6, %r43, 0;
	selp.f32 	%f39, %f20, %f19, %p6;
$L__BB0_8:
	cvta.to.global.u64 	%rd19, %rd9;
	add.s32 	%r48, %r56, 1;
	mul.rn.f32 	%f22, %f39, %f39;
	and.b32  	%r49, %r56, 1;
	setp.eq.b32 	%p7, %r49, 1;
	selp.f32 	%f23, %f39, 0f3F800000, %p7;
	fma.rn.f32 	%f24, %f22, %f23, 0f00000000;
	fma.rn.f32 	%f25, %f22, 0f37CBAC00, 0fBAB607ED;
	selp.f32 	%f26, 0fB94D4153, %f25, %p7;
	selp.f32 	%f27, 0f3C0885E4, 0f3D2AAABB, %p7;
	fma.rn.f32 	%f28, %f26, %f22, %f27;
	selp.f32 	%f29, 0fBE2AAAA8, 0fBEFFFFFF, %p7;
	fma.rn.f32 	%f30, %f28, %f22, %f29;
	fma.rn.f32 	%f31, %f30, %f24, %f23;
	and.b32  	%r50, %r48, 2;
	setp.eq.s32 	%p8, %r50, 0;
	mov.f32 	%f32, 0f00000000;
	sub.f32 	%f33, %f32, %f31;
	selp.f32 	%f34, %f31, %f33, %p8;
	mul.f32 	%f35, %f34, 0f42FE0000;
	add.f32 	%f36, %f1, 0f3F800000;
	div.rn.f32 	%f37, %f35, %f36;
	add.f32 	%f38, %f37, 0f43000000;
	cvt.rzi.u32.f32 	%r51, %f38;
	cvt.u16.u32 	%rs1, %r51;
	shl.b32 	%r52, %r1, 2;
	cvt.s64.s32 	%rd20, %r52;
	add.s64 	%rd21, %rd19, %rd20;
	st.global.u8 	[%rd21], %rs1;
	st.global.u8 	[%rd21+1], %rs1;
	st.global.u8 	[%rd21+2], %rs1;
	mov.b16 	%rs2, 255;
	st.global.u8 	[%rd21+3], %rs2;
	ret;

}


// ===== COMPILED SASS (sm_100) =====

	.target	sm_100

	.elftype	@"ET_EXEC"


//--------------------- .note.nv.tkinfo           --------------------------
	.section	.note.nv.tkinfo,"",@"SHT_NOTE"
	.sectionflags	@"SHF_NOTE_NV_TKINFO"
	.tkinfo
        /*0018*/ 	.word	0x00000002
        /*0030*/ 	.string	""
        /*0030*/ 	.string	"ptxas"
        /*0030*/ 	.string	"Cuda compilation tools, release 13.0, V13.0.88"
        /*0030*/ 	.string	"Build cuda_13.0.r13.0/compiler.36424714_0"
        /*0030*/ 	.string	"-arch sm_100 -m 64 "



//--------------------- .note.nv.cuinfo           --------------------------
	.section	.note.nv.cuinfo,"",@"SHT_NOTE"
	.sectionflags	@"SHF_NOTE_NV_CUINFO"
        /*0018*/ 	.short	0x0002
        /*001a*/ 	.short	0x0064
        /*001c*/ 	.short	0x0082
	.zero		2


//--------------------- .nv.info                  --------------------------
	.section	.nv.info,"",@"SHT_CUDA_INFO"
	.align	4


	//----- nvinfo : EIATTR_REGCOUNT
	.align		4
        /*0000*/ 	.byte	0x04, 0x2f
        /*0002*/ 	.short	(.L_2 - .L_1)
	.align		4
.L_1:
        /*0004*/ 	.word	index@(thekernel)
        /*0008*/ 	.word	0x00000012


	//----- nvinfo : EIATTR_FRAME_SIZE
	.align		4
.L_2:
        /*000c*/ 	.byte	0x04, 0x11
        /*000e*/ 	.short	(.L_4 - .L_3)
	.align		4
.L_3:
        /*0010*/ 	.word	index@($__internal_1_$__cuda_sm3x_div_rn_noftz_f32_slowpath)
        /*0014*/ 	.word	0x00000020


	//----- nvinfo : EIATTR_FRAME_SIZE
	.align		4
.L_4:
        /*0018*/ 	.byte	0x04, 0x11
        /*001a*/ 	.short	(.L_6 - .L_5)
	.align		4
.L_5:
        /*001c*/ 	.word	index@($__internal_0_$__cuda_sm20_sqrt_rn_f32_slowpath)
        /*0020*/ 	.word	0x00000020


	//----- nvinfo : EIATTR_FRAME_SIZE
	.align		4
.L_6:
        /*0024*/ 	.byte	0x04, 0x11
        /*0026*/ 	.short	(.L_8 - .L_7)
	.align		4
.L_7:
        /*0028*/ 	.word	index@(thekernel)
        /*002c*/ 	.word	0x00000020


	//----- nvinfo : EIATTR_MIN_STACK_SIZE
	.align		4
.L_8:
        /*0030*/ 	.byte	0x04, 0x12
        /*0032*/ 	.short	(.L_10 - .L_9)
	.align		4
.L_9:
        /*0034*/ 	.word	index@(thekernel)
        /*0038*/ 	.word	0x00000020
.L_10:


//--------------------- .nv.compat                --------------------------
	.section	.nv.compat,"",@"SHT_CUDA_COMPAT_INFO"
	.align	4
        /*0000*/ 	.byte	0x02, 0x09, 0x00, 0x00, 0x02, 0x02, 0x01, 0x00, 0x02, 0x05, 0x05, 0x00, 0x03, 0x07, 0x01, 0x01
        /*0010*/ 	.byte	0x02, 0x03, 0x00, 0x00, 0x02, 0x06, 0x01, 0x00, 0x04, 0x0b, 0x08, 0x00, 0x01, 0x00, 0x00, 0x00
        /*0020*/ 	.byte	0x00, 0x00, 0x00, 0x00


//--------------------- .nv.info.thekernel        --------------------------
	.section	.nv.info.thekernel,"",@"SHT_CUDA_INFO"
	.sectionflags	@""
	.align	4


	//----- nvinfo : EIATTR_CUDA_API_VERSION
	.align		4
        /*0000*/ 	.byte	0x04, 0x37
        /*0002*/ 	.short	(.L_12 - .L_11)
.L_11:
        /*0004*/ 	.word	0x00000082


	//----- nvinfo : EIATTR_KPARAM_INFO
	.align		4
.L_12:
        /*0008*/ 	.byte	0x04, 0x17
        /*000a*/ 	.short	(.L_14 - .L_13)
.L_13:
        /*000c*/ 	.word	0x00000000
        /*0010*/ 	.short	0x0002
        /*0012*/ 	.short	0x000c
        /*0014*/ 	.byte	0x00, 0xf0, 0x11, 0x00


	//----- nvinfo : EIATTR_KPARAM_INFO
	.align		4
.L_14:
        /*0018*/ 	.byte	0x04, 0x17
        /*001a*/ 	.short	(.L_16 - .L_15)
.L_15:
        /*001c*/ 	.word	0x00000000
        /*0020*/ 	.short	0x0001
        /*0022*/ 	.short	0x0008
        /*0024*/ 	.byte	0x00, 0xf0, 0x11, 0x00


	//----- nvinfo : EIATTR_KPARAM_INFO
	.align		4
.L_16:
        /*0028*/ 	.byte	0x04, 0x17
        /*002a*/ 	.short	(.L_18 - .L_17)
.L_17:
        /*002c*/ 	.word	0x00000000
        /*0030*/ 	.short	0x0000
        /*0032*/ 	.short	0x0000
        /*0034*/ 	.byte	0x00, 0xf5, 0x21, 0x00


	//----- nvinfo : EIATTR_SPARSE_MMA_MASK
	.align		4
.L_18:
        /*0038*/ 	.byte	0x03, 0x50
        /*003a*/ 	.short	0x0000


	//----- nvinfo : EIATTR_MAXREG_COUNT
	.align		4
        /*003c*/ 	.byte	0x03, 0x1b
        /*003e*/ 	.short	0x00ff


	//----- nvinfo : EIATTR_MERCURY_ISA_VERSION
	.align		4
        /*0040*/ 	.byte	0x03, 0x5f
        /*0042*/ 	.short	0x0101


	//----- nvinfo : EIATTR_VRC_CTA_INIT_COUNT
	.align		4
        /*0044*/ 	.byte	0x02, 0x4a
	.zero		1
	.zero		1


	//----- nvinfo : EIATTR_EXIT_INSTR_OFFSETS
	.align		4
        /*0048*/ 	.byte	0x04, 0x1c
        /*004a*/ 	.short	(.L_20 - .L_19)


	//   ....[0]....
.L_19:
        /*004c*/ 	.word	0x00000b00


	//----- nvinfo : EIATTR_CRS_STACK_SIZE
	.align		4
.L_20:
        /*0050*/ 	.byte	0x04, 0x1e
        /*0052*/ 	.short	(.L_22 - .L_21)
.L_21:
        /*0054*/ 	.word	0x00000000


	//----- nvinfo : EIATTR_CBANK_PARAM_SIZE
	.align		4
.L_22:
        /*0058*/ 	.byte	0x03, 0x19
        /*005a*/ 	.short	0x0010


	//----- nvinfo : EIATTR_PARAM_CBANK
	.align		4
        /*005c*/ 	.byte	0x04, 0x0a
        /*005e*/ 	.short	(.L_24 - .L_23)
	.align		4
.L_23:
        /*0060*/ 	.word	index@(.nv.constant0.thekernel)
        /*0064*/ 	.short	0x0380
        /*0066*/ 	.short	0x0010


	//----- nvinfo : EIATTR_SW_WAR
	.align		4
.L_24:
        /*0068*/ 	.byte	0x04, 0x36
        /*006a*/ 	.short	(.L_26 - .L_25)
.L_25:
        /*006c*/ 	.word	0x00000008
.L_26:


//--------------------- .nv.callgraph             --------------------------
	.section	.nv.callgraph,"",@"SHT_CUDA_CALLGRAPH"
	.align	4
	.sectionentsize	8
	.align		4
        /*0000*/ 	.word	0x00000000
	.align		4
        /*0004*/ 	.word	0xffffffff
	.align		4
        /*0008*/ 	.word	0x00000000
	.align		4
        /*000c*/ 	.word	0xfffffffe
	.align		4
        /*0010*/ 	.word	0x00000000
	.align		4
        /*0014*/ 	.word	0xfffffffd
	.align		4
        /*0018*/ 	.word	0x00000000
	.align		4
        /*001c*/ 	.word	0xfffffffc


//--------------------- .nv.constant4             --------------------------
	.section	.nv.constant4,"a",@progbits
	.align	8
	.align		8
.nv.constant4:
        /*0000*/ 	.dword	__cudart_i2opi_f


//--------------------- .text.thekernel           --------------------------
	.section	.text.thekernel,"ax",@progbits
	.align	128
        .global         thekernel
        .type           thekernel,@function
        .size           thekernel,(.L_x_25 - thekernel)
        .other          thekernel,@"STO_CUDA_ENTRY STV_DEFAULT"
thekernel:
.text.thekernel:
[----:B------:R-:W0:Y:S01]  /*0000*/  LDC R1, c[0x0][0x37c] ;  /* 0x0000df00ff017b82 */ /* 0x000e220000000800 */
[----:B------:R-:W1:Y:S07]  /*0010*/  S2R R0, SR_TID.Y ;  /* 0x0000000000007919 */ /* 0x000e6e0000002200 */
[----:B------:R-:W2:Y:S01]  /*0020*/  LDC R6, c[0x0][0x360] ;  /* 0x0000d800ff067b82 */ /* 0x000ea20000000800 */
[----:B------:R-:W-:Y:S01]  /*0030*/  BSSY.RECONVERGENT B0, `(.L_x_0) ;  /* 0x000001d000007945 */ /* 0x000fe20003800200 */
[----:B0-----:R-:W-:Y:S01]  /*0040*/  VIADD R1, R1, 0xffffffe0 ;  /* 0xffffffe001017836 */ /* 0x001fe20000000000 */
[----:B------:R-:W2:Y:S05]  /*0050*/  S2R R5, SR_TID.X ;  /* 0x0000000000057919 */ /* 0x000eaa0000002100 */
[----:B------:R-:W1:Y:S08]  /*0060*/  S2UR UR5, SR_CTAID.Y ;  /* 0x00000000000579c3 */ /* 0x000e700000002600 */
[----:B------:R-:W1:Y:S08]  /*0070*/  LDC R3, c[0x0][0x364] ;  /* 0x0000d900ff037b82 */ /* 0x000e700000000800 */
[----:B------:R-:W2:Y:S01]  /*0080*/  S2UR UR4, SR_CTAID.X ;  /* 0x00000000000479c3 */ /* 0x000ea20000002500 */
[----:B-1----:R-:W-:-:S04]  /*0090*/  IMAD R0, R3, UR5, R0 ;  /* 0x0000000503007c24 */ /* 0x002fc8000f8e0200 */
[----:B------:R-:W-:Y:S02]  /*00a0*/  VIADD R3, R0, 0xfffffe00 ;  /* 0xfffffe0000037836 */ /* 0x000fe40000000000 */
[----:B--2---:R-:W-:-:S03]  /*00b0*/  IMAD R5, R6, UR4, R5 ;  /* 0x0000000406057c24 */ /* 0x004fc6000f8e0205 */
[----:B------:R-:W-:Y:S01]  /*00c0*/  I2FP.F32.S32 R3, R3 ;  /* 0x0000000300037245 */ /* 0x000fe20000201400 */
[----:B------:R-:W0:Y:S01]  /*00d0*/  LDCU UR4, c[0x0][0x370] ;  /* 0x00006e00ff0477ac */ /* 0x000e220008000800 */
[----:B------:R-:W-:-:S03]  /*00e0*/  VIADD R2, R5, 0xfffffe00 ;  /* 0xfffffe0005027836 */ /* 0x000fc60000000000 */
[----:B------:R-:W-:Y:S02]  /*00f0*/  FMUL R3, R3, R3 ;  /* 0x0000000303037220 */ /* 0x000fe40000400000 */
[----:B------:R-:W-:-:S05]  /*0100*/  I2FP.F32.S32 R2, R2 ;  /* 0x0000000200027245 */ /* 0x000fca0000201400 */
[----:B------:R-:W-:-:S04]  /*0110*/  FFMA R3, R2, R2, R3 ;  /* 0x0000000202037223 */ /* 0x000fc80000000003 */
[----:B------:R1:W2:Y:S01]  /*0120*/  MUFU.RSQ R4, R3 ;  /* 0x0000000300047308 */ /* 0x0002a20000001400 */
[----:B------:R-:W-:-:S04]  /*0130*/  IADD3 R2, PT, PT, R3, -0xd000000, RZ ;  /* 0xf300000003027810 */ /* 0x000fc80007ffe0ff */
[----:B------:R-:W-:Y:S01]  /*0140*/  ISETP.GT.U32.AND P0, PT, R2, 0x727fffff, PT ;  /* 0x727fffff0200780c */ /* 0x000fe20003f04070 */
[----:B0-----:R-:W-:-:S04]  /*0150*/  IMAD R2, R6, UR4, RZ ;  /* 0x0000000406027c24 */ /* 0x001fc8000f8e02ff */
[----:B------:R-:W-:-:S08]  /*0160*/  IMAD R5, R0, R2, R5 ;  /* 0x0000000200057224 */ /* 0x000fd000078e0205 */
[----:B-12---:R-:W-:Y:S05]  /*0170*/  @!P0 BRA `(.L_x_1) ;  /* 0x0000000000108947 */ /* 0x006fea0003800000 */
[----:B------:R-:W-:-:S07]  /*0180*/  MOV R8, 0x1a0 ;  /* 0x000001a000087802 */ /* 0x000fce0000000f00 */
[----:B------:R-:W-:Y:S05]  /*0190*/  CALL.REL.NOINC `($__internal_0_$__cuda_sm20_sqrt_rn_f32_slowpath) ;  /* 0x00000008005c7944 */ /* 0x000fea0003c00000 */
[----:B------:R-:W-:Y:S01]  /*01a0*/  IMAD.MOV.U32 R3, RZ, RZ, R0 ;  /* 0x000000ffff037224 */ /* 0x000fe200078e0000 */
[----:B------:R-:W-:Y:S06]  /*01b0*/  BRA `(.L_x_2) ;  /* 0x0000000000107947 */ /* 0x000fec0003800000 */
.L_x_1:
[----:B------:R-:W-:Y:S01]  /*01c0*/  FMUL.FTZ R0, R3, R4 ;  /* 0x0000000403007220 */ /* 0x000fe20000410000 */
[----:B------:R-:W-:-:S03]  /*01d0*/  FMUL.FTZ R4, R4, 0.5 ;  /* 0x3f00000004047820 */ /* 0x000fc60000410000 */
[----:B------:R-:W-:-:S04]  /*01e0*/  FFMA R3, -R0, R0, R3 ;  /* 0x0000000000037223 */ /* 0x000fc80000000103 */
[----:B------:R-:W-:-:S07]  /*01f0*/  FFMA R3, R3, R4, R0 ;  /* 0x0000000403037223 */ /* 0x000fce0000000000 */
.L_x_2:
[----:B------:R-:W-:Y:S05]  /*0200*/  BSYNC.RECONVERGENT B0 ;  /* 0x0000000000007941 */ /* 0x000fea0003800200 */
.L_x_0:
[----:B------:R-:W-:Y:S01]  /*0210*/  IMAD.MOV.U32 R7, RZ, RZ, 0x3dcccccd ;  /* 0x3dcccccdff077424 */ /* 0x000fe200078e00ff */
[----:B------:R-:W0:Y:S01]  /*0220*/  FCHK P0, R3, 10 ;  /* 0x4120000003007902 */ /* 0x000e220000000000 */
[----:B------:R-:W-:Y:S01]  /*0230*/  IMAD.MOV.U32 R0, RZ, RZ, 0x41200000 ;  /* 0x41200000ff007424 */ /* 0x000fe200078e00ff */
[----:B------:R-:W-:Y:S03]  /*0240*/  BSSY.RECONVERGENT B0, `(.L_x_3) ;  /* 0x000000c000007945 */ /* 0x000fe60003800200 */
[----:B------:R-:W-:-:S04]  /*0250*/  FFMA R0, R7, -R0, 1 ;  /* 0x3f80000007007423 */ /* 0x000fc80000000800 */
[----:B------:R-:W-:-:S04]  /*0260*/  FFMA R0, R0, R7, 0.10000000149011611938 ;  /* 0x3dcccccd00007423 */ /* 0x000fc80000000007 */
[----:B------:R-:W-:-:S04]  /*0270*/  FFMA R2, R0, R3, RZ ;  /* 0x0000000300027223 */ /* 0x000fc800000000ff */
[----:B------:R-:W-:-:S04]  /*0280*/  FFMA R7, R2, -10, R3 ;  /* 0xc120000002077823 */ /* 0x000fc80000000003 */
[----:B------:R-:W-:Y:S01]  /*0290*/  FFMA R7, R0, R7, R2 ;  /* 0x0000000700077223 */ /* 0x000fe20000000002 */
[----:B0-----:R-:W-:Y:S06]  /*02a0*/  @!P0 BRA `(.L_x_4) ;  /* 0x0000000000148947 */ /* 0x001fec0003800000 */
[----:B------:R-:W-:Y:S01]  /*02b0*/  MOV R0, R3 ;  /* 0x0000000300007202 */ /* 0x000fe20000000f00 */
[----:B------:R-:W-:Y:S01]  /*02c0*/  IMAD.MOV.U32 R3, RZ, RZ, 0x41200000 ;  /* 0x41200000ff037424 */ /* 0x000fe200078e00ff */
[----:B------:R-:W-:-:S07]  /*02d0*/  MOV R2, 0x2f0 ;  /* 0x000002f000027802 */ /* 0x000fce0000000f00 */
[----:B------:R-:W-:Y:S05]  /*02e0*/  CALL.REL.NOINC `($__internal_1_$__cuda_sm3x_div_rn_noftz_f32_slowpath) ;  /* 0x0000000800647944 */ /* 0x000fea0003c00000 */
[----:B------:R-:W-:-:S07]  /*02f0*/  IMAD.MOV.U32 R7, RZ, RZ, R0 ;  /* 0x000000ffff077224 */ /* 0x000fce00078e0000 */
.L_x_4:
[----:B------:R-:W-:Y:S05]  /*0300*/  BSYNC.RECONVERGENT B0 ;  /* 0x0000000000007941 */ /* 0x000fea0003800200 */
.L_x_3:
[----:B------:R-:W0:Y:S01]  /*0310*/  LDCU UR4, c[0x0][0x38c] ;  /* 0x00007180ff0477ac */ /* 0x000e220008000800 */
[----:B------:R-:W-:Y:S02]  /*0320*/  HFMA2 R2, -RZ, RZ, 2.4375, 0 ;  /* 0x40e00000ff027431 */ /* 0x000fe400000001ff */
[----:B------:R-:W-:-:S04]  /*0330*/  IMAD.MOV.U32 R3, RZ, RZ, 0x3e124925 ;  /* 0x3e124925ff037424 */ /* 0x000fc800078e00ff */
[----:B------:R-:W-:-:S04]  /*0340*/  FFMA R2, -R3, R2, 1 ;  /* 0x3f80000003027423 */ /* 0x000fc80000000102 */
[----:B------:R-:W-:Y:S01]  /*0350*/  FFMA R3, R2, -R3, -0.14285714924335479736 ;  /* 0xbe12492502037423 */ /* 0x000fe20000000803 */
[----:B0-----:R-:W-:-:S04]  /*0360*/  I2FP.F32.S32 R0, UR4 ;  /* 0x0000000400007c45 */ /* 0x001fc80008201400 */
[----:B------:R-:W0:Y:S01]  /*0370*/  FCHK P0, R0, -7 ;  /* 0xc0e0000000007902 */ /* 0x000e220000000000 */
[----:B------:R-:W-:-:S04]  /*0380*/  FFMA R2, R0, R3, RZ ;  /* 0x0000000300027223 */ /* 0x000fc800000000ff */
[----:B------:R-:W-:-:S04]  /*0390*/  FFMA R4, R2, 7, R0 ;  /* 0x40e0000002047823 */ /* 0x000fc80000000000 */
[----:B------:R-:W-:Y:S01]  /*03a0*/  FFMA R2, R3, R4, R2 ;  /* 0x0000000403027223 */ /* 0x000fe20000000002 */
[----:B0-----:R-:W-:Y:S06]  /*03b0*/  @!P0 BRA `(.L_x_5) ;  /* 0x0000000000108947 */ /* 0x001fec0003800000 */
[----:B------:R-:W-:Y:S01]  /*03c0*/  IMAD.MOV.U32 R3, RZ, RZ, -0x3f200000 ;  /* 0xc0e00000ff037424 */ /* 0x000fe200078e00ff */
[----:B------:R-:W-:-:S07]  /*03d0*/  MOV R2, 0x3f0 ;  /* 0x000003f000027802 */ /* 0x000fce0000000f00 */
[----:B------:R-:W-:Y:S05]  /*03e0*/  CALL.REL.NOINC `($__internal_1_$__cuda_sm3x_div_rn_noftz_f32_slowpath) ;  /* 0x0000000800247944 */ /* 0x000fea0003c00000 */
[----:B------:R-:W-:-:S07]  /*03f0*/  IMAD.MOV.U32 R2, RZ, RZ, R0 ;  /* 0x000000ffff027224 */ /* 0x000fce00078e0000 */
.L_x_5:
[----:B------:R-:W-:Y:S01]  /*0400*/  FADD R11, R2, R7 ;  /* 0x00000007020b7221 */ /* 0x000fe20000000000 */
[----:B------:R-:W0:Y:S01]  /*0410*/  LDCU.64 UR6, c[0x0][0x358] ;  /* 0x00006b00ff0677ac */ /* 0x000e220008000a00 */
[----:B------:R-:W-:Y:S02]  /*0420*/  BSSY.RECONVERGENT B0, `(.L_x_6) ;  /* 0x0000040000007945 */ /* 0x000fe40003800200 */
[C---:B------:R-:W-:Y:S01]  /*0430*/  FMUL R0, R11.reuse, 0.63661974668502807617 ;  /* 0x3f22f9830b007820 */ /* 0x040fe20000400000 */
[----:B------:R-:W-:-:S05]  /*0440*/  FSETP.GE.AND P0, PT, |R11|, 105615, PT ;  /* 0x47ce47800b00780b */ /* 0x000fca0003f06200 */
[----:B------:R-:W1:Y:S02]  /*0450*/  F2I.NTZ R0, R0 ;  /* 0x0000000000007305 */ /* 0x000e640000203100 */
[----:B-1----:R-:W-:-:S05]  /*0460*/  I2FP.F32.S32 R2, R0 ;  /* 0x0000000000027245 */ /* 0x002fca0000201400 */
[----:B------:R-:W-:-:S04]  /*0470*/  FFMA R3, R2, -1.5707962512969970703, R11 ;  /* 0xbfc90fda02037823 */ /* 0x000fc8000000000b */
[----:B------:R-:W-:-:S04]  /*0480*/  FFMA R3, R2, -7.5497894158615963534e-08, R3 ;  /* 0xb3a2216802037823 */ /* 0x000fc80000000003 */
[----:B------:R-:W-:Y:S01]  /*0490*/  FFMA R2, R2, -5.3903029534742383927e-15, R3 ;  /* 0xa7c234c502027823 */ /* 0x000fe20000000003 */
[----:B0-----:R-:W-:Y:S06]  /*04a0*/  @!P0 BRA `(.L_x_7) ;  /* 0x0000000000dc8947 */ /* 0x001fec0003800000 */
[----:B------:R-:W-:-:S13]  /*04b0*/  FSETP.NEU.AND P0, PT, |R11|, +INF , PT ;  /* 0x7f8000000b00780b */ /* 0x000fda0003f0d200 */
[----:B------:R-:W-:Y:S01]  /*04c0*/  @!P0 FMUL R2, RZ, R11 ;  /* 0x0000000bff028220 */ /* 0x000fe20000400000 */
[----:B------:R-:W-:Y:S01]  /*04d0*/  @!P0 IMAD.MOV.U32 R0, RZ, RZ, RZ ;  /* 0x000000ffff008224 */ /* 0x000fe200078e00ff */
[----:B------:R-:W-:Y:S06]  /*04e0*/  @!P0 BRA `(.L_x_7) ;  /* 0x0000000000cc8947 */ /* 0x000fec0003800000 */
[----:B------:R-:W-:Y:S01]  /*04f0*/  SHF.L.U32 R2, R11, 0x8, RZ ;  /* 0x000000080b027819 */ /* 0x000fe200000006ff */
[----:B------:R-:W-:Y:S01]  /*0500*/  IMAD.MOV.U32 R6, RZ, RZ, RZ ;  /* 0x000000ffff067224 */ /* 0x000fe200078e00ff */
[----:B------:R-:W0:Y:S01]  /*0510*/  LDCU.64 UR8, c[0x4][URZ] ;  /* 0x01000000ff0877ac */ /* 0x000e220008000a00 */
[----:B------:R-:W-:Y:S01]  /*0520*/  IMAD.MOV.U32 R0, RZ, RZ, R1 ;  /* 0x000000ffff007224 */ /* 0x000fe200078e0001 */
[----:B------:R-:W-:Y:S01]  /*0530*/  LOP3.LUT R15, R2, 0x80000000, RZ, 0xfc, !PT ;  /* 0x80000000020f7812 */ /* 0x000fe200078efcff */
[----:B------:R-:W-:Y:S01]  /*0540*/  UMOV UR5, URZ ;  /* 0x000000ff00057c82 */ /* 0x000fe20008000000 */
[----:B------:R-:W-:-:S05]  /*0550*/  UMOV UR4, URZ ;  /* 0x000000ff00047c82 */ /* 0x000fca0008000000 */
.L_x_8:
[----:B0-----:R-:W-:Y:S01]  /*0560*/  IMAD.U32 R8, RZ, RZ, UR8 ;  /* 0x00000008ff087e24 */ /* 0x001fe2000f8e00ff */
[----:B------:R-:W-:-:S05]  /*0570*/  MOV R9, UR9 ;  /* 0x0000000900097c02 */ /* 0x000fca0008000f00 */
[----:B------:R-:W2:Y:S01]  /*0580*/  LDG.E.CONSTANT R2, desc[UR6][R8.64] ;  /* 0x0000000608027981 */ /* 0x000ea2000c1e9900 */
[----:B------:R-:W-:Y:S02]  /*0590*/  UIADD3 UR8, UP0, UPT, UR8, 0x4, URZ ;  /* 0x0000000408087890 */ /* 0x000fe4000ff1e0ff */
[----:B------:R-:W-:Y:S02]  /*05a0*/  UIADD3 UR4, UPT, UPT, UR4, 0x1, URZ ;  /* 0x0000000104047890 */ /* 0x000fe4000fffe0ff */
[----:B------:R-:W-:Y:S02]  /*05b0*/  UIADD3.X UR9, UPT, UPT, URZ, UR9, URZ, UP0, !UPT ;  /* 0x00000009ff097290 */ /* 0x000fe400087fe4ff */
[----:B------:R-:W-:Y:S01]  /*05c0*/  UISETP.NE.AND UP0, UPT, UR4, 0x6, UPT ;  /* 0x000000060400788c */ /* 0x000fe2000bf05270 */
[----:B--2---:R-:W-:-:S03]  /*05d0*/  IMAD.WIDE.U32 R2, R2, R15, RZ ;  /* 0x0000000f02027225 */ /* 0x004fc600078e00ff */
[----:B------:R-:W-:-:S04]  /*05e0*/  IADD3 R13, P0, PT, R2, R6, RZ ;  /* 0x00000006020d7210 */ /* 0x000fc80007f1e0ff */
[----:B------:R-:W-:Y:S01]  /*05f0*/  IADD3.X R6, PT, PT, R3, UR5, RZ, P0, !PT ;  /* 0x0000000503067c10 */ /* 0x000fe200087fe4ff */
[----:B------:R0:W-:Y:S02]  /*0600*/  STL [R0], R13 ;  /* 0x0000000d00007387 */ /* 0x0001e40000100800 */
[----:B0-----:R-:W-:Y:S01]  /*0610*/  VIADD R0, R0, 0x4 ;  /* 0x0000000400007836 */ /* 0x001fe20000000000 */
[----:B------:R-:W-:Y:S06]  /*0620*/  BRA.U UP0, `(.L_x_8) ;  /* 0xfffffffd00cc7547 */ /* 0x000fec000b83ffff */
[----:B------:R-:W-:Y:S01]  /*0630*/  SHF.R.U32.HI R4, RZ, 0x17, R11 ;  /* 0x00000017ff047819 */ /* 0x000fe2000001160b */
[----:B------:R0:W-:Y:S03]  /*0640*/  STL [R1+0x18], R6 ;  /* 0x0000180601007387 */ /* 0x0001e60000100800 */
[C---:B------:R-:W-:Y:S02]  /*0650*/  LOP3.LUT R0, R4.reuse, 0xe0, RZ, 0xc0, !PT ;  /* 0x000000e004007812 */ /* 0x040fe400078ec0ff */
[----:B------:R-:W-:-:S03]  /*0660*/  LOP3.LUT P0, RZ, R4, 0x1f, RZ, 0xc0, !PT ;  /* 0x0000001f04ff7812 */ /* 0x000fc6000780c0ff */
[----:B------:R-:W-:-:S05]  /*0670*/  VIADD R0, R0, 0xffffff80 ;  /* 0xffffff8000007836 */ /* 0x000fca0000000000 */
[----:B------:R-:W-:-:S05]  /*0680*/  SHF.R.U32.HI R0, RZ, 0x5, R0 ;  /* 0x00000005ff007819 */ /* 0x000fca0000011600 */
[----:B------:R-:W-:-:S05]  /*0690*/  IMAD R10, R0, -0x4, R1 ;  /* 0xfffffffc000a7824 */ /* 0x000fca00078e0201 */
[----:B------:R-:W2:Y:S04]  /*06a0*/  LDL R0, [R10+0x18] ;  /* 0x000018000a007983 */ /* 0x000ea80000100800 */
[----:B------:R-:W2:Y:S04]  /*06b0*/  LDL R3, [R10+0x14] ;  /* 0x000014000a037983 */ /* 0x000ea80000100800 */
[----:B------:R-:W3:Y:S01]  /*06c0*/  @P0 LDL R2, [R10+0x10] ;  /* 0x000010000a020983 */ /* 0x000ee20000100800 */
[----:B------:R-:W-:Y:S01]  /*06d0*/  LOP3.LUT R4, R4, 0x1f, RZ, 0xc0, !PT ;  /* 0x0000001f04047812 */ /* 0x000fe200078ec0ff */
[----:B------:R-:W-:Y:S01]  /*06e0*/  UMOV UR4, 0x54442d19 ;  /* 0x54442d1900047882 */ /* 0x000fe20000000000 */
[----:B------:R-:W-:-:S02]  /*06f0*/  UMOV UR5, 0x3bf921fb ;  /* 0x3bf921fb00057882 */ /* 0x000fc40000000000 */
[-C--:B--2---:R-:W-:Y:S02]  /*0700*/  @P0 SHF.L.W.U32.HI R0, R3, R4.reuse, R0 ;  /* 0x0000000403000219 */ /* 0x084fe40000010e00 */
[----:B---3--:R-:W-:Y:S02]  /*0710*/  @P0 SHF.L.W.U32.HI R3, R2, R4, R3 ;  /* 0x0000000402030219 */ /* 0x008fe40000010e03 */
[----:B------:R-:W-:Y:S02]  /*0720*/  ISETP.GE.AND P0, PT, R11, RZ, PT ;  /* 0x000000ff0b00720c */ /* 0x000fe40003f06270 */
[C---:B------:R-:W-:Y:S01]  /*0730*/  SHF.L.W.U32.HI R2, R3.reuse, 0x2, R0 ;  /* 0x0000000203027819 */ /* 0x040fe20000010e00 */
[----:B------:R-:W-:-:S03]  /*0740*/  IMAD.SHL.U32 R3, R3, 0x4, RZ ;  /* 0x0000000403037824 */ /* 0x000fc600078e00ff */
[----:B------:R-:W-:Y:S02]  /*0750*/  SHF.R.S32.HI R4, RZ, 0x1f, R2 ;  /* 0x0000001fff047819 */ /* 0x000fe40000011402 */
[----:B------:R-:W-:Y:S02]  /*0760*/  LOP3.LUT R11, R2, R11, RZ, 0x3c, !PT ;  /* 0x0000000b020b7212 */ /* 0x000fe400078e3cff */
[C---:B------:R-:W-:Y:S02]  /*0770*/  LOP3.LUT R8, R4.reuse, R3, RZ, 0x3c, !PT ;  /* 0x0000000304087212 */ /* 0x040fe400078e3cff */
[----:B------:R-:W-:Y:S02]  /*0780*/  LOP3.LUT R9, R4, R2, RZ, 0x3c, !PT ;  /* 0x0000000204097212 */ /* 0x000fe400078e3cff */
[----:B------:R-:W-:Y:S02]  /*0790*/  SHF.R.U32.HI R3, RZ, 0x1e, R0 ;  /* 0x0000001eff037819 */ /* 0x000fe40000011600 */
[----:B------:R-:W-:-:S02]  /*07a0*/  ISETP.GE.AND P1, PT, R11, RZ, PT ;  /* 0x000000ff0b00720c */ /* 0x000fc40003f26270 */
[----:B------:R-:W1:Y:S01]  /*07b0*/  I2F.F64.S64 R8, R8 ;  /* 0x0000000800087312 */ /* 0x000e620000301c00 */
[----:B------:R-:W-:-:S04]  /*07c0*/  LEA.HI R0, R2, R3, RZ, 0x1 ;  /* 0x0000000302007211 */ /* 0x000fc800078f08ff */
[----:B------:R-:W-:-:S05]  /*07d0*/  IADD3 R2, PT, PT, -R0, RZ, RZ ;  /* 0x000000ff00027210 */ /* 0x000fca0007ffe1ff */
[----:B------:R-:W-:Y:S01]  /*07e0*/  @!P0 IMAD.MOV.U32 R0, RZ, RZ, R2 ;  /* 0x000000ffff008224 */ /* 0x000fe200078e0002 */
[----:B-1----:R-:W-:-:S10]  /*07f0*/  DMUL R12, R8, UR4 ;  /* 0x00000004080c7c28 */ /* 0x002fd40008000000 */
[----:B------:R-:W1:Y:S02]  /*0800*/  F2F.F32.F64 R12, R12 ;  /* 0x0000000c000c7310 */ /* 0x000e640000301000 */
[----:B01----:R-:W-:-:S07]  /*0810*/  FSEL R2, -R12, R12, !P1 ;  /* 0x0000000c0c027208 */ /* 0x003fce0004800100 */
.L_x_7:
[----:B------:R-:W-:Y:S05]  /*0820*/  BSYNC.RECONVERGENT B0 ;  /* 0x0000000000007941 */ /* 0x000fea0003800200 */
.L_x_6:
[----:B------:R-:W-:Y:S02]  /*0830*/  IMAD.MOV.U32 R4, RZ, RZ, 0x37cbac00 ;  /* 0x37cbac00ff047424 */ /* 0x000fe400078e00ff */
[----:B------:R-:W-:Y:S01]  /*0840*/  FMUL R3, R2, R2 ;  /* 0x0000000202037220 */ /* 0x000fe20000400000 */
[C---:B------:R-:W-:Y:S01]  /*0850*/  LOP3.LUT R6, R0.reuse, 0x1, RZ, 0xc0, !PT ;  /* 0x0000000100067812 */ /* 0x040fe200078ec0ff */
[----:B------:R-:W-:Y:S01]  /*0860*/  FADD R9, R7, 1 ;  /* 0x3f80000007097421 */ /* 0x000fe20000000000 */
[----:B------:R-:W-:Y:S02]  /*0870*/  VIADD R0, R0, 0x1 ;  /* 0x0000000100007836 */ /* 0x000fe40000000000 */
[----:B------:R-:W-:Y:S01]  /*0880*/  FFMA R4, R3, R4, -0.0013887860113754868507 ;  /* 0xbab607ed03047423 */ /* 0x000fe20000000004 */
[----:B------:R-:W-:Y:S01]  /*0890*/  ISETP.NE.U32.AND P0, PT, R6, 0x1, PT ;  /* 0x000000010600780c */ /* 0x000fe20003f05070 */
[----:B------:R-:W-:Y:S01]  /*08a0*/  IMAD.MOV.U32 R7, RZ, RZ, 0x3e2aaaa8 ;  /* 0x3e2aaaa8ff077424 */ /* 0x000fe200078e00ff */
[----:B------:R-:W-:Y:S01]  /*08b0*/  MOV R6, 0x3c0885e4 ;  /* 0x3c0885e400067802 */ /* 0x000fe20000000f00 */
[----:B------:R-:W0:Y:S01]  /*08c0*/  MUFU.RCP R8, R9 ;  /* 0x0000000900087308 */ /* 0x000e220000001000 */
[----:B------:R-:W-:Y:S01]  /*08d0*/  FSEL R4, R4, -0.00019574658654164522886, P0 ;  /* 0xb94d415304047808 */ /* 0x000fe20000000000 */
[----:B------:R-:W-:Y:S01]  /*08e0*/  BSSY.RECONVERGENT B0, `(.L_x_9) ;  /* 0x0000016000007945 */ /* 0x000fe20003800200 */
[----:B------:R-:W-:-:S02]  /*08f0*/  FSEL R6, R6, 0.041666727513074874878, !P0 ;  /* 0x3d2aaabb06067808 */ /* 0x000fc40004000000 */
[----:B------:R-:W-:Y:S02]  /*0900*/  LOP3.LUT P1, RZ, R0, 0x2, RZ, 0xc0, !PT ;  /* 0x0000000200ff7812 */ /* 0x000fe4000782c0ff */
[----:B------:R-:W-:Y:S01]  /*0910*/  FSEL R7, -R7, -0.4999999701976776123, !P0 ;  /* 0xbeffffff07077808 */ /* 0x000fe20004000100 */
[----:B------:R-:W-:Y:S01]  /*0920*/  FFMA R4, R3, R4, R6 ;  /* 0x0000000403047223 */ /* 0x000fe20000000006 */
[----:B------:R-:W-:-:S03]  /*0930*/  FSEL R0, R2, 1, !P0 ;  /* 0x3f80000002007808 */ /* 0x000fc60004000000 */
[C---:B------:R-:W-:Y:S02]  /*0940*/  FFMA R4, R3.reuse, R4, R7 ;  /* 0x0000000403047223 */ /* 0x040fe40000000007 */
[----:B------:R-:W-:-:S04]  /*0950*/  FFMA R3, R3, R0, RZ ;  /* 0x0000000003037223 */ /* 0x000fc800000000ff */
[----:B------:R-:W-:Y:S01]  /*0960*/  FFMA R0, R3, R4, R0 ;  /* 0x0000000403007223 */ /* 0x000fe20000000000 */
[----:B0-----:R-:W-:-:S03]  /*0970*/  FFMA R3, -R9, R8, 1 ;  /* 0x3f80000009037423 */ /* 0x001fc60000000108 */
[----:B------:R-:W-:Y:S01]  /*0980*/  @P1 FADD R0, RZ, -R0 ;  /* 0x80000000ff001221 */ /* 0x000fe20000000000 */
[----:B------:R-:W-:-:S03]  /*0990*/  FFMA R3, R8, R3, R8 ;  /* 0x0000000308037223 */ /* 0x000fc60000000008 */
[----:B------:R-:W-:-:S04]  /*09a0*/  FMUL R0, R0, 127 ;  /* 0x42fe000000007820 */ /* 0x000fc80000400000 */
[----:B------:R-:W0:Y:S01]  /*09b0*/  FCHK P0, R0, R9 ;  /* 0x0000000900007302 */ /* 0x000e220000000000 */
[----:B------:R-:W-:-:S04]  /*09c0*/  FFMA R2, R0, R3, RZ ;  /* 0x0000000300027223 */ /* 0x000fc800000000ff */
[----:B------:R-:W-:-:S04]  /*09d0*/  FFMA R4, -R9, R2, R0 ;  /* 0x0000000209047223 */ /* 0x000fc80000000100 */
[----:B------:R-:W-:Y:S01]  /*09e0*/  FFMA R2, R3, R4, R2 ;  /* 0x0000000403027223 */ /* 0x000fe20000000002 */
[----:B0-----:R-:W-:Y:S06]  /*09f0*/  @!P0 BRA `(.L_x_10) ;  /* 0x0000000000108947 */ /* 0x001fec0003800000 */
[----:B------:R-:W-:Y:S02]  /*0a00*/  MOV R3, R9 ;  /* 0x0000000900037202 */ /* 0x000fe40000000f00 */
[----:B------:R-:W-:-:S07]  /*0a10*/  MOV R2, 0xa30 ;  /* 0x00000a3000027802 */ /* 0x000fce0000000f00 */
[----:B------:R-:W-:Y:S05]  /*0a20*/  CALL.REL.NOINC `($__internal_1_$__cuda_sm3x_div_rn_noftz_f32_slowpath) ;  /* 0x0000000000947944 */ /* 0x000fea0003c00000 */
[----:B------:R-:W-:-:S07]  /*0a30*/  IMAD.MOV.U32 R2, RZ, RZ, R0 ;  /* 0x000000ffff027224 */ /* 0x000fce00078e0000 */
.L_x_10:
[----:B------:R-:W-:Y:S05]  /*0a40*/  BSYNC.RECONVERGENT B0 ;  /* 0x0000000000007941 */ /* 0x000fea0003800200 */
.L_x_9:
[----:B------:R-:W0:Y:S01]  /*0a50*/  LDCU.64 UR4, c[0x0][0x380] ;  /* 0x00007000ff0477ac */ /* 0x000e220008000a00 */
[----:B------:R-:W-:Y:S01]  /*0a60*/  FADD R0, R2, 128 ;  /* 0x4300000002007421 */ /* 0x000fe20000000000 */
[----:B------:R-:W-:Y:S02]  /*0a70*/  IMAD.SHL.U32 R5, R5, 0x4, RZ ;  /* 0x0000000405057824 */ /* 0x000fe400078e00ff */
[----:B------:R-:W-:Y:S01]  /*0a80*/  HFMA2 R4, -RZ, RZ, 0, 1.5199184417724609375e-05 ;  /* 0x000000ffff047431 */ /* 0x000fe200000001ff */
[----:B------:R-:W1:Y:S02]  /*0a90*/  F2I.U32.TRUNC.NTZ R7, R0 ;  /* 0x0000000000077305 */ /* 0x000e64000020f000 */
[----:B0-----:R-:W-:-:S04]  /*0aa0*/  IADD3 R2, P0, PT, R5, UR4, RZ ;  /* 0x0000000405027c10 */ /* 0x001fc8000ff1e0ff */
[----:B------:R-:W-:-:S05]  /*0ab0*/  LEA.HI.X.SX32 R3, R5, UR5, 0x1, P0 ;  /* 0x0000000505037c11 */ /* 0x000fca00080f0eff */
[----:B-1----:R-:W-:Y:S04]  /*0ac0*/  STG.E.U8 desc[UR6][R2.64], R7 ;  /* 0x0000000702007986 */ /* 0x002fe8000c101106 */
[----:B------:R-:W-:Y:S04]  /*0ad0*/  STG.E.U8 desc[UR6][R2.64+0x1], R7 ;  /* 0x0000010702007986 */ /* 0x000fe8000c101106 */
[----:B------:R-:W-:Y:S04]  /*0ae0*/  STG.E.U8 desc[UR6][R2.64+0x2], R7 ;  /* 0x0000020702007986 */ /* 0x000fe8000c101106 */
[----:B------:R-:W-:Y:S01]  /*0af0*/  STG.E.U8 desc[UR6][R2.64+0x3], R4 ;  /* 0x0000030402007986 */ /* 0x000fe2000c101106 */
[----:B------:R-:W-:Y:S05]  /*0b00*/  EXIT ;  /* 0x000000000000794d */ /* 0x000fea0003800000 */
        .weak           $__internal_0_$__cuda_sm20_sqrt_rn_f32_slowpath
        .type           $__internal_0_$__cuda_sm20_sqrt_rn_f32_slowpath,@function
        .size           $__internal_0_$__cuda_sm20_sqrt_rn_f32_slowpath,($__internal_1_$__cuda_sm3x_div_rn_noftz_f32_slowpath - $__internal_0_$__cuda_sm20_sqrt_rn_f32_slowpath)
$__internal_0_$__cuda_sm20_sqrt_rn_f32_slowpath:
[----:B------:R-:W-:-:S13]  /*0b10*/  LOP3.LUT P0, RZ, R3, 0x7fffffff, RZ, 0xc0, !PT ;  /* 0x7fffffff03ff7812 */ /* 0x000fda000780c0ff */
[----:B------:R-:W-:Y:S05]  /*0b20*/  @!P0 BRA `(.L_x_11) ;  /* 0x0000000000448947 */ /* 0x000fea0003800000 */
[----:B------:R-:W-:Y:S01]  /*0b30*/  FSETP.GEU.FTZ.AND P0, PT, R3, RZ, PT ;  /* 0x000000ff0300720b */ /* 0x000fe20003f1e000 */
[----:B------:R-:W-:-:S12]  /*0b40*/  IMAD.MOV.U32 R0, RZ, RZ, R3 ;  /* 0x000000ffff007224 */ /* 0x000fd800078e0003 */
[----:B------:R-:W-:Y:S01]  /*0b50*/  @!P0 IMAD.MOV.U32 R3, RZ, RZ, 0x7fffffff ;  /* 0x7fffffffff038424 */ /* 0x000fe200078e00ff */
[----:B------:R-:W-:Y:S06]  /*0b60*/  @!P0 BRA `(.L_x_11) ;  /* 0x0000000000348947 */ /* 0x000fec0003800000 */
[----:B------:R-:W-:-:S13]  /*0b70*/  FSETP.GTU.FTZ.AND P0, PT, |R0|, +INF , PT ;  /* 0x7f8000000000780b */ /* 0x000fda0003f1c200 */
[----:B------:R-:W-:Y:S01]  /*0b80*/  @P0 FADD.FTZ R3, R0, 1 ;  /* 0x3f80000000030421 */ /* 0x000fe20000010000 */
[----:B------:R-:W-:Y:S06]  /*0b90*/  @P0 BRA `(.L_x_11) ;  /* 0x0000000000280947 */ /* 0x000fec0003800000 */
[----:B------:R-:W-:-:S13]  /*0ba0*/  FSETP.NEU.FTZ.AND P0, PT, |R0|, +INF , PT ;  /* 0x7f8000000000780b */ /* 0x000fda0003f1d200 */
[----:B------:R-:W-:-:S04]  /*0bb0*/  @P0 FFMA R2, R0, 1.84467440737095516160e+19, RZ ;  /* 0x5f80000000020823 */ /* 0x000fc800000000ff */
[----:B------:R-:W0:Y:S02]  /*0bc0*/  @P0 MUFU.RSQ R3, R2 ;  /* 0x0000000200030308 */ /* 0x000e240000001400 */
[----:B0-----:R-:W-:Y:S01]  /*0bd0*/  @P0 FMUL.FTZ R7, R2, R3 ;  /* 0x0000000302070220 */ /* 0x001fe20000410000 */
[----:B------:R-:W-:Y:S01]  /*0be0*/  @P0 FMUL.FTZ R6, R3, 0.5 ;  /* 0x3f00000003060820 */ /* 0x000fe20000410000 */
[----:B------:R-:W-:Y:S02]  /*0bf0*/  @!P0 MOV R3, R0 ;  /* 0x0000000000038202 */ /* 0x000fe40000000f00 */
[----:B------:R-:W-:-:S04]  /*0c00*/  @P0 FADD.FTZ R4, -R7, -RZ ;  /* 0x800000ff07040221 */ /* 0x000fc80000010100 */
[----:B------:R-:W-:-:S04]  /*0c10*/  @P0 FFMA R4, R7, R4, R2 ;  /* 0x0000000407040223 */ /* 0x000fc80000000002 */
[----:B------:R-:W-:-:S04]  /*0c20*/  @P0 FFMA R4, R4, R6, R7 ;  /* 0x0000000604040223 */ /* 0x000fc80000000007 */
[----:B------:R-:W-:-:S07]  /*0c30*/  @P0 FMUL.FTZ R3, R4, 2.3283064365386962891e-10 ;  /* 0x2f80000004030820 */ /* 0x000fce0000410000 */
.L_x_11:
[----:B------:R-:W-:Y:S02]  /*0c40*/  IMAD.MOV.U32 R0, RZ, RZ, R3 ;  /* 0x000000ffff007224 */ /* 0x000fe400078e0003 */
[----:B------:R-:W-:Y:S02]  /*0c50*/  HFMA2 R3, -RZ, RZ, 0, 0 ;  /* 0x00000000ff037431 */ /* 0x000fe400000001ff */
[----:B------:R-:W-:-:S04]  /*0c60*/  IMAD.MOV.U32 R2, RZ, RZ, R8 ;  /* 0x000000ffff027224 */ /* 0x000fc800078e0008 */
[----:B------:R-:W-:Y:S05]  /*0c70*/  RET.REL.NODEC R2 `(thekernel) ;  /* 0xfffffff002e07950 */ /* 0x000fea0003c3ffff */
        .weak           $__internal_1_$__cuda_sm3x_div_rn_noftz_f32_slowpath
        .type           $__internal_1_$__cuda_sm3x_div_rn_noftz_f32_slowpath,@function
        .size           $__internal_1_$__cuda_sm3x_div_rn_noftz_f32_slowpath,(.L_x_25 - $__internal_1_$__cuda_sm3x_div_rn_noftz_f32_slowpath)
$__internal_1_$__cuda_sm3x_div_rn_noftz_f32_slowpath:
[----:B------:R-:W-:Y:S01]  /*0c80*/  SHF.R.U32.HI R6, RZ, 0x17, R3 ;  /* 0x00000017ff067819 */ /* 0x000fe20000011603 */
[----:B------:R-:W-:Y:S01]  /*0c90*/  BSSY.RECONVERGENT B1, `(.L_x_12) ;  /* 0x0000062000017945 */ /* 0x000fe20003800200 */
[----:B------:R-:W-:Y:S02]  /*0ca0*/  SHF.R.U32.HI R4, RZ, 0x17, R0 ;  /* 0x00000017ff047819 */ /* 0x000fe40000011600 */
[----:B------:R-:W-:Y:S02]  /*0cb0*/  LOP3.LUT R12, R6, 0xff, RZ, 0xc0, !PT ;  /* 0x000000ff060c7812 */ /* 0x000fe400078ec0ff */
[----:B------:R-:W-:-:S03]  /*0cc0*/  LOP3.LUT R10, R4, 0xff, RZ, 0xc0, !PT ;  /* 0x000000ff040a7812 */ /* 0x000fc600078ec0ff */
[----:B------:R-:W-:Y:S02]  /*0cd0*/  VIADD R8, R12, 0xffffffff ;  /* 0xffffffff0c087836 */ /* 0x000fe40000000000 */
[----:B------:R-:W-:-:S03]  /*0ce0*/  VIADD R6, R10, 0xffffffff ;  /* 0xffffffff0a067836 */ /* 0x000fc60000000000 */
[----:B------:R-:W-:-:S04]  /*0cf0*/  ISETP.GT.U32.AND P0, PT, R8, 0xfd, PT ;  /* 0x000000fd0800780c */ /* 0x000fc80003f04070 */
[----:B------:R-:W-:-:S13]  /*0d00*/  ISETP.GT.U32.OR P0, PT, R6, 0xfd, P0 ;  /* 0x000000fd0600780c */ /* 0x000fda0000704470 */
[----:B------:R-:W-:Y:S01]  /*0d10*/  @!P0 MOV R4, RZ ;  /* 0x000000ff00048202 */ /* 0x000fe20000000f00 */
[----:B------:R-:W-:Y:S06]  /*0d20*/  @!P0 BRA `(.L_x_13) ;  /* 0x00000000005c8947 */ /* 0x000fec0003800000 */
[----:B------:R-:W-:Y:S02]  /*0d30*/  FSETP.GTU.FTZ.AND P0, PT, |R0|, +INF , PT ;  /* 0x7f8000000000780b */ /* 0x000fe40003f1c200 */
[----:B------:R-:W-:-:S04]  /*0d40*/  FSETP.GTU.FTZ.AND P1, PT, |R3|, +INF , PT ;  /* 0x7f8000000300780b */ /* 0x000fc80003f3c200 */
[----:B------:R-:W-:-:S13]  /*0d50*/  PLOP3.LUT P0, PT, P0, P1, PT, 0xf8, 0x8f ;  /* 0x00000000008f781c */ /* 0x000fda0000703f70 */
[----:B------:R-:W-:Y:S05]  /*0d60*/  @P0 BRA `(.L_x_14) ;  /* 0x00000004004c0947 */ /* 0x000fea0003800000 */
[----:B------:R-:W-:-:S13]  /*0d70*/  LOP3.LUT P0, RZ, R3, 0x7fffffff, R0, 0xc8, !PT ;  /* 0x7fffffff03ff7812 */ /* 0x000fda000780c800 */
[----:B------:R-:W-:Y:S05]  /*0d80*/  @!P0 BRA `(.L_x_15) ;  /* 0x00000004003c8947 */ /* 0x000fea0003800000 */
[C---:B------:R-:W-:Y:S02]  /*0d90*/  FSETP.NEU.FTZ.AND P2, PT, |R0|.reuse, +INF , PT ;  /* 0x7f8000000000780b */ /* 0x040fe40003f5d200 */
[----:B------:R-:W-:Y:S02]  /*0da0*/  FSETP.NEU.FTZ.AND P1, PT, |R3|, +INF , PT ;  /* 0x7f8000000300780b */ /* 0x000fe40003f3d200 */
[----:B------:R-:W-:-:S11]  /*0db0*/  FSETP.NEU.FTZ.AND P0, PT, |R0|, +INF , PT ;  /* 0x7f8000000000780b */ /* 0x000fd60003f1d200 */
[----:B------:R-:W-:Y:S05]  /*0dc0*/  @!P1 BRA !P2, `(.L_x_15) ;  /* 0x00000004002c9947 */ /* 0x000fea0005000000 */
[----:B------:R-:W-:-:S04]  /*0dd0*/  LOP3.LUT P2, RZ, R0, 0x7fffffff, RZ, 0xc0, !PT ;  /* 0x7fffffff00ff7812 */ /* 0x000fc8000784c0ff */
[----:B------:R-:W-:-:S13]  /*0de0*/  PLOP3.LUT P1, PT, P1, P2, PT, 0x2f, 0xf2 ;  /* 0x0000000000f2781c */ /* 0x000fda0000f24577 */
[----:B------:R-:W-:Y:S05]  /*0df0*/  @P1 BRA `(.L_x_16) ;  /* 0x0000000400181947 */ /* 0x000fea0003800000 */
[----:B------:R-:W-:-:S04]  /*0e00*/  LOP3.LUT P1, RZ, R3, 0x7fffffff, RZ, 0xc0, !PT ;  /* 0x7fffffff03ff7812 */ /* 0x000fc8000782c0ff */
[----:B------:R-:W-:-:S13]  /*0e10*/  PLOP3.LUT P0, PT, P0, P1, PT, 0x2f, 0xf2 ;  /* 0x0000000000f2781c */ /* 0x000fda0000702577 */
[----:B------:R-:W-:Y:S05]  /*0e20*/  @P0 BRA `(.L_x_17) ;  /* 0x0000000400000947 */ /* 0x000fea0003800000 */
[----:B------:R-:W-:Y:S02]  /*0e30*/  ISETP.GE.AND P0, PT, R6, RZ, PT ;  /* 0x000000ff0600720c */ /* 0x000fe40003f06270 */
[----:B------:R-:W-:-:S11]  /*0e40*/  ISETP.GE.AND P1, PT, R8, RZ, PT ;  /* 0x000000ff0800720c */ /* 0x000fd60003f26270 */
[----:B------:R-:W-:Y:S02]  /*0e50*/  @P0 IMAD.MOV.U32 R4, RZ, RZ, RZ ;  /* 0x000000ffff040224 */ /* 0x000fe400078e00ff */
[----:B------:R-:W-:Y:S01]  /*0e60*/  @!P0 FFMA R0, R0, 1.84467440737095516160e+19, RZ ;  /* 0x5f80000000008823 */ /* 0x000fe200000000ff */
[----:B------:R-:W-:Y:S02]  /*0e70*/  @!P0 IMAD.MOV.U32 R4, RZ, RZ, -0x40 ;  /* 0xffffffc0ff048424 */ /* 0x000fe400078e00ff */
[----:B------:R-:W-:-:S03]  /*0e80*/  @!P1 FFMA R3, R3, 1.84467440737095516160e+19, RZ ;  /* 0x5f80000003039823 */ /* 0x000fc600000000ff */
[----:B------:R-:W-:-:S07]  /*0e90*/  @!P1 IADD3 R4, PT, PT, R4, 0x40, RZ ;  /* 0x0000004004049810 */ /* 0x000fce0007ffe0ff */
.L_x_13:
[----:B------:R-:W-:Y:S01]  /*0ea0*/  LEA R6, R12, 0xc0800000, 0x17 ;  /* 0xc08000000c067811 */ /* 0x000fe200078eb8ff */
[----:B------:R-:W-:Y:S04]  /*0eb0*/  BSSY.RECONVERGENT B2, `(.L_x_18) ;  /* 0x0000036000027945 */ /* 0x000fe80003800200 */
[----:B------:R-:W-:Y:S02]  /*0ec0*/  IMAD.IADD R6, R3, 0x1, -R6 ;  /* 0x0000000103067824 */ /* 0x000fe400078e0a06 */
[----:B------:R-:W-:Y:S02]  /*0ed0*/  VIADD R3, R10, 0xffffff81 ;  /* 0xffffff810a037836 */ /* 0x000fe40000000000 */
[----:B------:R-:W0:Y:S01]  /*0ee0*/  MUFU.RCP R8, R6 ;  /* 0x0000000600087308 */ /* 0x000e220000001000 */
[----:B------:R-:W-:Y:S01]  /*0ef0*/  FADD.FTZ R9, -R6, -RZ ;  /* 0x800000ff06097221 */ /* 0x000fe20000010100 */
[----:B------:R-:W-:-:S03]  /*0f00*/  IMAD R0, R3, -0x800000, R0 ;  /* 0xff80000003007824 */ /* 0x000fc600078e0200 */
[----:B0-----:R-:W-:-:S04]  /*0f10*/  FFMA R11, R8, R9, 1 ;  /* 0x3f800000080b7423 */ /* 0x001fc80000000009 */
[----:B------:R-:W-:-:S04]  /*0f20*/  FFMA R13, R8, R11, R8 ;  /* 0x0000000b080d7223 */ /* 0x000fc80000000008 */
[----:B------:R-:W-:-:S04]  /*0f30*/  FFMA R8, R0, R13, RZ ;  /* 0x0000000d00087223 */ /* 0x000fc800000000ff */
[----:B------:R-:W-:-:S04]  /*0f40*/  FFMA R11, R9, R8, R0 ;  /* 0x00000008090b7223 */ /* 0x000fc80000000000 */
[----:B------:R-:W-:-:S04]  /*0f50*/  FFMA R8, R13, R11, R8 ;  /* 0x0000000b0d087223 */ /* 0x000fc80000000008 */
[----:B------:R-:W-:Y:S01]  /*0f60*/  FFMA R11, R9, R8, R0 ;  /* 0x00000008090b7223 */ /* 0x000fe20000000000 */
[----:B------:R-:W-:-:S03]  /*0f70*/  IADD3 R9, PT, PT, R3, 0x7f, -R12 ;  /* 0x0000007f03097810 */ /* 0x000fc60007ffe80c */
[----:B------:R-:W-:Y:S01]  /*0f80*/  FFMA R0, R13, R11, R8 ;  /* 0x0000000b0d007223 */ /* 0x000fe20000000008 */
[----:B------:R-:W-:-:S04]  /*0f90*/  IADD3 R9, PT, PT, R9, R4, RZ ;  /* 0x0000000409097210 */ /* 0x000fc80007ffe0ff */
[----:B------:R-:W-:-:S04]  /*0fa0*/  SHF.R.U32.HI R3, RZ, 0x17, R0 ;  /* 0x00000017ff037819 */ /* 0x000fc80000011600 */
[----:B------:R-:W-:-:S05]  /*0fb0*/  LOP3.LUT R3, R3, 0xff, RZ, 0xc0, !PT ;  /* 0x000000ff03037812 */ /* 0x000fca00078ec0ff */
[----:B------:R-:W-:-:S04]  /*0fc0*/  IMAD.IADD R10, R3, 0x1, R9 ;  /* 0x00000001030a7824 */ /* 0x000fc800078e0209 */
[----:B------:R-:W-:-:S05]  /*0fd0*/  VIADD R3, R10, 0xffffffff ;  /* 0xffffffff0a037836 */ /* 0x000fca0000000000 */
[----:B------:R-:W-:-:S13]  /*0fe0*/  ISETP.GE.U32.AND P0, PT, R3, 0xfe, PT ;  /* 0x000000fe0300780c */ /* 0x000fda0003f06070 */
[----:B------:R-:W-:Y:S05]  /*0ff0*/  @!P0 BRA `(.L_x_19) ;  /* 0x0000000000808947 */ /* 0x000fea0003800000 */
[----:B------:R-:W-:-:S13]  /*1000*/  ISETP.GT.AND P0, PT, R10, 0xfe, PT ;  /* 0x000000fe0a00780c */ /* 0x000fda0003f04270 */
[----:B------:R-:W-:Y:S05]  /*1010*/  @P0 BRA `(.L_x_20) ;  /* 0x00000000006c0947 */ /* 0x000fea0003800000 */
[----:B------:R-:W-:-:S13]  /*1020*/  ISETP.GE.AND P0, PT, R10, 0x1, PT ;  /* 0x000000010a00780c */ /* 0x000fda0003f06270 */
[----:B------:R-:W-:Y:S05]  /*1030*/  @P0 BRA `(.L_x_21) ;  /* 0x0000000000740947 */ /* 0x000fea0003800000 */
[----:B------:R-:W-:Y:S02]  /*1040*/  ISETP.GE.AND P0, PT, R10, -0x18, PT ;  /* 0xffffffe80a00780c */ /* 0x000fe40003f06270 */
[----:B------:R-:W-:-:S11]  /*1050*/  LOP3.LUT R0, R0, 0x80000000, RZ, 0xc0, !PT ;  /* 0x8000000000007812 */ /* 0x000fd600078ec0ff */
[----:B------:R-:W-:Y:S05]  /*1060*/  @!P0 BRA `(.L_x_21) ;  /* 0x0000000000688947 */ /* 0x000fea0003800000 */
[CCC-:B------:R-:W-:Y:S01]  /*1070*/  FFMA.RZ R3, R13.reuse, R11.reuse, R8.reuse ;  /* 0x0000000b0d037223 */ /* 0x1c0fe2000000c008 */
[C---:B------:R-:W-:Y:S01]  /*1080*/  IADD3 R9, PT, PT, R10.reuse, 0x20, RZ ;  /* 0x000000200a097810 */ /* 0x040fe20007ffe0ff */
[-CC-:B------:R-:W-:Y:S01]  /*1090*/  FFMA.RM R4, R13, R11.reuse, R8.reuse ;  /* 0x0000000b0d047223 */ /* 0x180fe20000004008 */
[C---:B------:R-:W-:Y:S02]  /*10a0*/  ISETP.NE.AND P2, PT, R10.reuse, RZ, PT ;  /* 0x000000ff0a00720c */ /* 0x040fe40003f45270 */
[----:B------:R-:W-:Y:S01]  /*10b0*/  LOP3.LUT R6, R3, 0x7fffff, RZ, 0xc0, !PT ;  /* 0x007fffff03067812 */ /* 0x000fe200078ec0ff */
[----:B------:R-:W-:Y:S01]  /*10c0*/  FFMA.RP R3, R13, R11, R8 ;  /* 0x0000000b0d037223 */ /* 0x000fe20000008008 */
[----:B------:R-:W-:Y:S01]  /*10d0*/  IMAD.MOV R8, RZ, RZ, -R10 ;  /* 0x000000ffff087224 */ /* 0x000fe200078e0a0a */
[----:B------:R-:W-:Y:S02]  /*10e0*/  ISETP.NE.AND P1, PT, R10, RZ, PT ;  /* 0x000000ff0a00720c */ /* 0x000fe40003f25270 */
[----:B------:R-:W-:-:S02]  /*10f0*/  LOP3.LUT R6, R6, 0x800000, RZ, 0xfc, !PT ;  /* 0x0080000006067812 */ /* 0x000fc400078efcff */
[----:B------:R-:W-:Y:S02]  /*1100*/  FSETP.NEU.FTZ.AND P0, PT, R3, R4, PT ;  /* 0x000000040300720b */ /* 0x000fe40003f1d000 */
[----:B------:R-:W-:Y:S02]  /*1110*/  SHF.L.U32 R9, R6, R9, RZ ;  /* 0x0000000906097219 */ /* 0x000fe400000006ff */
[----:B------:R-:W-:Y:S02]  /*1120*/  SEL R3, R8, RZ, P2 ;  /* 0x000000ff08037207 */ /* 0x000fe40001000000 */
[----:B------:R-:W-:Y:S02]  /*1130*/  ISETP.NE.AND P1, PT, R9, RZ, P1 ;  /* 0x000000ff0900720c */ /* 0x000fe40000f25270 */
[----:B------:R-:W-:Y:S02]  /*1140*/  SHF.R.U32.HI R3, RZ, R3, R6 ;  /* 0x00000003ff037219 */ /* 0x000fe40000011606 */
[----:B------:R-:W-:-:S02]  /*1150*/  PLOP3.LUT P0, PT, P0, P1, PT, 0xf8, 0x8f ;  /* 0x00000000008f781c */ /* 0x000fc40000703f70 */
[----:B------:R-:W-:Y:S02]  /*1160*/  SHF.R.U32.HI R9, RZ, 0x1, R3 ;  /* 0x00000001ff097819 */ /* 0x000fe40000011603 */
[----:B------:R-:W-:-:S04]  /*1170*/  SEL R4, RZ, 0x1, !P0 ;  /* 0x00000001ff047807 */ /* 0x000fc80004000000 */
[----:B------:R-:W-:-:S04]  /*1180*/  LOP3.LUT R4, R4, 0x1, R9, 0xf8, !PT ;  /* 0x0000000104047812 */ /* 0x000fc800078ef809 */
[----:B------:R-:W-:-:S05]  /*1190*/  LOP3.LUT R4, R4, R3, RZ, 0xc0, !PT ;  /* 0x0000000304047212 */ /* 0x000fca00078ec0ff */
[----:B------:R-:W-:-:S05]  /*11a0*/  IMAD.IADD R9, R9, 0x1, R4 ;  /* 0x0000000109097824 */ /* 0x000fca00078e0204 */
[----:B------:R-:W-:Y:S01]  /*11b0*/  LOP3.LUT R0, R9, R0, RZ, 0xfc, !PT ;  /* 0x0000000009007212 */ /* 0x000fe200078efcff */
[----:B------:R-:W-:Y:S06]  /*11c0*/  BRA `(.L_x_21) ;  /* 0x0000000000107947 */ /* 0x000fec0003800000 */
.L_x_20:
[----:B------:R-:W-:-:S04]  /*11d0*/  LOP3.LUT R0, R0, 0x80000000, RZ, 0xc0, !PT ;  /* 0x8000000000007812 */ /* 0x000fc800078ec0ff */
[----:B------:R-:W-:Y:S01]  /*11e0*/  LOP3.LUT R0, R0, 0x7f800000, RZ, 0xfc, !PT ;  /* 0x7f80000000007812 */ /* 0x000fe200078efcff */
[----:B------:R-:W-:Y:S06]  /*11f0*/  BRA `(.L_x_21) ;  /* 0x0000000000047947 */ /* 0x000fec0003800000 */
.L_x_19:
[----:B------:R-:W-:-:S07]  /*1200*/  LEA R0, R9, R0, 0x17 ;  /* 0x0000000009007211 */ /* 0x000fce00078eb8ff */
.L_x_21:
[----:B------:R-:W-:Y:S05]  /*1210*/  BSYNC.RECONVERGENT B2 ;  /* 0x0000000000027941 */ /* 0x000fea0003800200 */
.L_x_18:
[----:B------:R-:W-:Y:S05]  /*1220*/  BRA `(.L_x_22) ;  /* 0x0000000000207947 */ /* 0x000fea0003800000 */
.L_x_17:
[----:B------:R-:W-:-:S04]  /*1230*/  LOP3.LUT R0, R3, 0x80000000, R0, 0x48, !PT ;  /* 0x8000000003007812 */ /* 0x000fc800078e4800 */
[----:B------:R-:W-:Y:S01]  /*1240*/  LOP3.LUT R0, R0, 0x7f800000, RZ, 0xfc, !PT ;  /* 0x7f80000000007812 */ /* 0x000fe200078efcff */
[----:B------:R-:W-:Y:S06]  /*1250*/  BRA `(.L_x_22) ;  /* 0x0000000000147947 */ /* 0x000fec0003800000 */
.L_x_16:
[----:B------:R-:W-:Y:S01]  /*1260*/  LOP3.LUT R0, R3, 0x80000000, R0, 0x48, !PT ;  /* 0x8000000003007812 */ /* 0x000fe200078e4800 */
[----:B------:R-:W-:Y:S06]  /*1270*/  BRA `(.L_x_22) ;  /* 0x00000000000c7947 */ /* 0x000fec0003800000 */
.L_x_15:
[----:B------:R-:W0:Y:S01]  /*1280*/  MUFU.RSQ R0, -QNAN ;  /* 0xffc0000000007908 */ /* 0x000e220000001400 */
[----:B------:R-:W-:Y:S05]  /*1290*/  BRA `(.L_x_22) ;  /* 0x0000000000047947 */ /* 0x000fea0003800000 */
.L_x_14:
[----:B------:R-:W-:-:S07]  /*12a0*/  FADD.FTZ R0, R0, R3 ;  /* 0x0000000300007221 */ /* 0x000fce0000010000 */
.L_x_22:
[----:B------:R-:W-:Y:S05]  /*12b0*/  BSYNC.RECONVERGENT B1 ;  /* 0x0000000000017941 */ /* 0x000fea0003800200 */
.L_x_12:
[----:B------:R-:W-:-:S04]  /*12c0*/  IMAD.MOV.U32 R3, RZ, RZ, 0x0 ;  /* 0x00000000ff037424 */ /* 0x000fc800078e00ff */
[----:B0-----:R-:W-:Y:S05]  /*12d0*/  RET.REL.NODEC R2 `(thekernel) ;  /* 0xffffffec02487950 */ /* 0x001fea0003c3ffff */
.L_x_23:
[----:B------:R-:W-:-:S00]  /*12e0*/  BRA `(.L_x_23) ;  /* 0xfffffffc00fc7947 */ /* 0x000fc0000383ffff */
[----:B------:R-:W-:-:S00]  /*12f0*/  NOP ;  /* 0x0000000000007918 */ /* 0x000fc00000000000 */
        /* <DEDUP_REMOVED lines=8> */
.L_x_25:


//--------------------- .nv.global.init           --------------------------
	.section	.nv.global.init,"aw",@progbits
	.align	4
.nv.global.init:
	.type		__cudart_i2opi_f,@object
	.size		__cudart_i2opi_f,(.L_0 - __cudart_i2opi_f)
__cudart_i2opi_f:
        /*0000*/ 	.byte	0x41, 0x90, 0x43, 0x3c, 0x99, 0x95, 0x62, 0xdb, 0xc0, 0xdd, 0x34, 0xf5, 0xd1, 0x57, 0x27, 0xfc
        /*0010*/ 	.byte	0x29, 0x15, 0x44, 0x4e, 0x6e, 0x83, 0xf9, 0xa2
.L_0:


//--------------------- .nv.shared.reserved.0     --------------------------
	.section	.nv.shared.reserved.0,"aw",@nobits
	.weak		__nv_reservedSMEM_offset_0_alias
	.size		__nv_reservedSMEM_offset_0_alias, 0, 64
	.other		__nv_reservedSMEM_offset_0_alias,@"STO_CUDA_RESERVED_SHARED STV_DEFAULT"
__nv_reservedSMEM_offset_0_alias:
	.zero		0
	.zero		64


//--------------------- .nv.constant0.thekernel   --------------------------
	.section	.nv.constant0.thekernel,"a",@progbits
	.sectionflags	@""
	.align	4
.nv.constant0.thekernel:
	.zero		912


//--------------------- SYMBOLS --------------------------

	.type		.nv.reservedSmem.offset0,@object
	.size		.nv.reservedSmem.offset0,0x4
